//
// Generated by NVIDIA NVVM Compiler
//
// Compiler Build ID: CL-36424714
// Cuda compilation tools, release 13.0, V13.0.88
// Based on NVVM 20.0.0
//

.version 9.0
.target sm_100
.address_size 64

	// .globl	_Z9hello_gpuv
.extern .func  (.param .b32 func_retval0) vprintf
(
	.param .b64 vprintf_param_0,
	.param .b64 vprintf_param_1
)
;
.global .align 1 .b8 $str[19] = {71, 80, 85, 58, 32, 72, 101, 108, 108, 111, 32, 87, 111, 114, 108, 100, 33, 10};

.visible .entry _Z9hello_gpuv()
{
	.reg .b32 	%r<3>;
	.reg .b64 	%rd<3>;

	mov.u64 	%rd1, $str;
	cvta.global.u64 	%rd2, %rd1;
	{ // callseq 0, 0
	.param .b64 param0;
	st.param.b64 	[param0], %rd2;
	.param .b64 param1;
	st.param.b64 	[param1], 0;
	.param .b32 retval0;
	call.uni (retval0), 
	vprintf, 
	(
	param0, 
	param1
	);
	ld.param.b32 	%r1, [retval0];
	} // callseq 0
	ret;

}


// ===== COMPILED SASS (sm_100) =====

	.target	sm_100

	.elftype	@"ET_EXEC"


//--------------------- .note.nv.tkinfo           --------------------------
	.section	.note.nv.tkinfo,"",@"SHT_NOTE"
	.sectionflags	@"SHF_NOTE_NV_TKINFO"
	.tkinfo
        /*0018*/ 	.word	0x00000002
        /*0030*/ 	.string	""
        /*0030*/ 	.string	"ptxas"
        /*0030*/ 	.string	"Cuda compilation tools, release 13.0, V13.0.88"
        /*0030*/ 	.string	"Build cuda_13.0.r13.0/compiler.36424714_0"
        /*0030*/ 	.string	"-arch sm_100 -m 64 "



//--------------------- .note.nv.cuinfo           --------------------------
	.section	.note.nv.cuinfo,"",@"SHT_NOTE"
	.sectionflags	@"SHF_NOTE_NV_CUINFO"
        /*0018*/ 	.short	0x0002
        /*001a*/ 	.short	0x0064
        /*001c*/ 	.short	0x0082
	.zero		2


//--------------------- .nv.info                  --------------------------
	.section	.nv.info,"",@"SHT_CUDA_INFO"
	.align	4


	//----- nvinfo : EIATTR_REGCOUNT
	.align		4
        /*0000*/ 	.byte	0x04, 0x2f
        /*0002*/ 	.short	(.L_2 - .L_1)
	.align		4
.L_1:
        /*0004*/ 	.word	index@(_Z9hello_gpuv)
        /*0008*/ 	.word	0x00000018


	//----- nvinfo : EIATTR_FRAME_SIZE
	.align		4
.L_2:
        /*000c*/ 	.byte	0x04, 0x11
        /*000e*/ 	.short	(.L_4 - .L_3)
	.align		4
.L_3:
        /*0010*/ 	.word	index@(_Z9hello_gpuv)
        /*0014*/ 	.word	0x00000000


	//----- nvinfo : EIATTR_MIN_STACK_SIZE
	.align		4
.L_4:
        /*0018*/ 	.byte	0x04, 0x12
        /*001a*/ 	.short	(.L_6 - .L_5)
	.align		4
.L_5:
        /*001c*/ 	.word	index@(_Z9hello_gpuv)
        /*0020*/ 	.word	0x00000000
.L_6:


//--------------------- .nv.compat                --------------------------
	.section	.nv.compat,"",@"SHT_CUDA_COMPAT_INFO"
	.align	4
        /*0000*/ 	.byte	0x02, 0x09, 0x00, 0x00, 0x02, 0x02, 0x01, 0x00, 0x02, 0x05, 0x05, 0x00, 0x03, 0x07, 0x01, 0x01
        /*0010*/ 	.byte	0x02, 0x03, 0x00, 0x00, 0x02, 0x06, 0x01, 0x00, 0x04, 0x0b, 0x08, 0x00, 0x09, 0x00, 0x00, 0x00
        /*0020*/ 	.byte	0x00, 0x00, 0x00, 0x00


//--------------------- .nv.info._Z9hello_gpuv    --------------------------
	.section	.nv.info._Z9hello_gpuv,"",@"SHT_CUDA_INFO"
	.sectionflags	@""
	.align	4


	//----- nvinfo : EIATTR_CUDA_API_VERSION
	.align		4
        /*0000*/ 	.byte	0x04, 0x37
        /*0002*/ 	.short	(.L_8 - .L_7)
.L_7:
        /*0004*/ 	.word	0x00000082


	//----- nvinfo : EIATTR_SPARSE_MMA_MASK
	.align		4
.L_8:
        /*0008*/ 	.byte	0x03, 0x50
        /*000a*/ 	.short	0x0000


	//----- nvinfo : EIATTR_MAXREG_COUNT
	.align		4
        /*000c*/ 	.byte	0x03, 0x1b
        /*000e*/ 	.short	0x00ff


	//----- nvinfo : EIATTR_EXTERNS
	.align		4
        /*0010*/ 	.byte	0x04, 0x0f
        /*0012*/ 	.short	(.L_10 - .L_9)


	//   ....[0]....
	.align		4
.L_9:
        /*0014*/ 	.word	index@(vprintf)


	//----- nvinfo : EIATTR_MERCURY_ISA_VERSION
	.align		4
.L_10:
        /*0018*/ 	.byte	0x03, 0x5f
        /*001a*/ 	.short	0x0101


	//----- nvinfo : EIATTR_VRC_CTA_INIT_COUNT
	.align		4
        /*001c*/ 	.byte	0x02, 0x4a
	.zero		1
	.zero		1


	//----- nvinfo : EIATTR_SYSCALL_OFFSETS
	.align		4
        /*0020*/ 	.byte	0x04, 0x46
        /*0022*/ 	.short	(.L_12 - .L_11)


	//   ....[0]....
.L_11:
        /*0024*/ 	.word	0x00000080


	//----- nvinfo : EIATTR_EXIT_INSTR_OFFSETS
	.align		4
.L_12:
        /*0028*/ 	.byte	0x04, 0x1c
        /*002a*/ 	.short	(.L_14 - .L_13)


	//   ....[0]....
.L_13:
        /*002c*/ 	.word	0x00000090


	//----- nvinfo : EIATTR_SW_WAR
	.align		4
.L_14:
        /*0030*/ 	.byte	0x04, 0x36
        /*0032*/ 	.short	(.L_16 - .L_15)
.L_15:
        /*0034*/ 	.word	0x00000008
.L_16:


//--------------------- .nv.callgraph             --------------------------
	.section	.nv.callgraph,"",@"SHT_CUDA_CALLGRAPH"
	.align	4
	.sectionentsize	8
	.align		4
        /*0000*/ 	.word	0x00000000
	.align		4
        /*0004*/ 	.word	0xffffffff
	.align		4
        /*0008*/ 	.word	index@(_Z9hello_gpuv)
	.align		4
        /*000c*/ 	.word	index@(vprintf)
	.align		4
        /*0010*/ 	.word	0x00000000
	.align		4
        /*0014*/ 	.word	0xfffffffe
	.align		4
        /*0018*/ 	.word	0x00000000
	.align		4
        /*001c*/ 	.word	0xfffffffd
	.align		4
        /*0020*/ 	.word	0x00000000
	.align		4
        /*0024*/ 	.word	0xfffffffc


//--------------------- .nv.constant4             --------------------------
	.section	.nv.constant4,"a",@progbits
	.align	8
	.align		8
.nv.constant4:
        /*0000*/ 	.dword	vprintf
	.align		8
        /*0008*/ 	.dword	$str


//--------------------- .text._Z9hello_gpuv       --------------------------
	.section	.text._Z9hello_gpuv,"ax",@progbits
	.align	128
        .global         _Z9hello_gpuv
        .type           _Z9hello_gpuv,@function
        .size           _Z9hello_gpuv,(.L_x_2 - _Z9hello_gpuv)
        .other          _Z9hello_gpuv,@"STO_CUDA_ENTRY STV_DEFAULT"
_Z9hello_gpuv:
.text._Z9hello_gpuv:
[----:B------:R-:W0:Y:S01]  /*0000*/  LDC R1, c[0x0][0x37c] ;  /* 0x0000df00ff017b82 */ /* 0x000e220000000800 */
[----:B------:R-:W-:Y:S01]  /*0010*/  MOV R0, 0x0 ;  /* 0x0000000000007802 */ /* 0x000fe20000000f00 */
[----:B------:R-:W1:Y:S01]  /*0020*/  LDCU.64 UR4, c[0x4][0x8] ;  /* 0x01000100ff0477ac */ /* 0x000e620008000a00 */
[----:B------:R-:W-:-:S05]  /*0030*/  CS2R R6, SRZ ;  /* 0x0000000000067805 */ /* 0x000fca000001ff00 */
[----:B------:R2:W3:Y:S01]  /*0040*/  LDC.64 R2, c[0x4][R0] ;  /* 0x0100000000027b82 */ /* 0x0004e20000000a00 */
[----:B-1----:R-:W-:Y:S02]  /*0050*/  IMAD.U32 R4, RZ, RZ, UR4 ;  /* 0x00000004ff047e24 */ /* 0x002fe4000f8e00ff */
[----:B--2---:R-:W-:-:S07]  /*0060*/  IMAD.U32 R5, RZ, RZ, UR5 ;  /* 0x00000005ff057e24 */ /* 0x004fce000f8e00ff */
[----:B------:R-:W-:-:S07]  /*0070*/  LEPC R20, `(.L_x_0) ;  /* 0x000000001014794e */ /* 0x000fce0000000000 */
[----:B0--3--:R-:W-:Y:S05]  /*0080*/  CALL.ABS.NOINC R2 ;  /* 0x0000000002007343 */ /* 0x009fea0003c00000 */
.L_x_0:
[----:B------:R-:W-:Y:S05]  /*0090*/  EXIT ;  /* 0x000000000000794d */ /* 0x000fea0003800000 */
.L_x_1:
[----:B------:R-:W-:-:S00]  /*00a0*/  BRA `(.L_x_1) ;  /* 0xfffffffc00fc7947 */ /* 0x000fc0000383ffff */
[----:B------:R-:W-:-:S00]  /*00b0*/  NOP ;  /* 0x0000000000007918 */ /* 0x000fc00000000000 */
        /* <DEDUP_REMOVED lines=12> */
.L_x_2:


//--------------------- .nv.global.init           --------------------------
	.section	.nv.global.init,"aw",@progbits
.nv.global.init:
	.type		$str,@object
	.size		$str,(.L_0 - $str)
$str:
        /*0000*/ 	.byte	0x47, 0x50, 0x55, 0x3a, 0x20, 0x48, 0x65, 0x6c, 0x6c, 0x6f, 0x20, 0x57, 0x6f, 0x72, 0x6c, 0x64
        /*0010*/ 	.byte	0x21, 0x0a, 0x00
.L_0:


//--------------------- .nv.shared.reserved.0     --------------------------
	.section	.nv.shared.reserved.0,"aw",@nobits
	.weak		__nv_reservedSMEM_offset_0_alias
	.size		__nv_reservedSMEM_offset_0_alias, 0, 64
	.other		__nv_reservedSMEM_offset_0_alias,@"STO_CUDA_RESERVED_SHARED STV_DEFAULT"
__nv_reservedSMEM_offset_0_alias:
	.zero		0
	.zero		64


//--------------------- .nv.constant0._Z9hello_gpuv --------------------------
	.section	.nv.constant0._Z9hello_gpuv,"a",@progbits
	.sectionflags	@""
	.align	4
.nv.constant0._Z9hello_gpuv:
	.zero		896


//--------------------- SYMBOLS --------------------------

	.type		.nv.reservedSmem.offset0,@object
	.size		.nv.reservedSmem.offset0,0x4
	.type		vprintf,@function
